//
// Generated by NVIDIA NVVM Compiler
//
// Compiler Build ID: CL-36424714
// Cuda compilation tools, release 13.0, V13.0.88
// Based on NVVM 20.0.0
//

.version 9.0
.target sm_100
.address_size 64

	// .globl	_Z12matAddKernelPKfS0_Pfiii

.visible .entry _Z12matAddKernelPKfS0_Pfiii(
	.param .u64 .ptr .align 1 _Z12matAddKernelPKfS0_Pfiii_param_0,
	.param .u64 .ptr .align 1 _Z12matAddKernelPKfS0_Pfiii_param_1,
	.param .u64 .ptr .align 1 _Z12matAddKernelPKfS0_Pfiii_param_2,
	.param .u32 _Z12matAddKernelPKfS0_Pfiii_param_3,
	.param .u32 _Z12matAddKernelPKfS0_Pfiii_param_4,
	.param .u32 _Z12matAddKernelPKfS0_Pfiii_param_5
)
{
	.reg .pred 	%p<4>;
	.reg .b32 	%r<13>;
	.reg .b32 	%f<4>;
	.reg .b64 	%rd<11>;

	ld.param.u64 	%rd1, [_Z12matAddKernelPKfS0_Pfiii_param_0];
	ld.param.u64 	%rd2, [_Z12matAddKernelPKfS0_Pfiii_param_1];
	ld.param.u64 	%rd3, [_Z12matAddKernelPKfS0_Pfiii_param_2];
	ld.param.u32 	%r4, [_Z12matAddKernelPKfS0_Pfiii_param_3];
	ld.param.u32 	%r5, [_Z12matAddKernelPKfS0_Pfiii_param_4];
	ld.param.u32 	%r3, [_Z12matAddKernelPKfS0_Pfiii_param_5];
	mov.u32 	%r6, %ctaid.y;
	mov.u32 	%r7, %ntid.y;
	mov.u32 	%r8, %tid.y;
	mad.lo.s32 	%r1, %r6, %r7, %r8;
	mov.u32 	%r9, %ctaid.x;
	mov.u32 	%r10, %ntid.x;
	mov.u32 	%r11, %tid.x;
	mad.lo.s32 	%r2, %r9, %r10, %r11;
	setp.ge.s32 	%p1, %r1, %r4;
	setp.ge.s32 	%p2, %r2, %r5;
	or.pred  	%p3, %p1, %p2;
	@%p3 bra 	$L__BB0_2;
	cvta.to.global.u64 	%rd4, %rd1;
	cvta.to.global.u64 	%rd5, %rd2;
	cvta.to.global.u64 	%rd6, %rd3;
	mad.lo.s32 	%r12, %r3, %r1, %r2;
	mul.wide.s32 	%rd7, %r12, 4;
	add.s64 	%rd8, %rd4, %rd7;
	ld.global.nc.f32 	%f1, [%rd8];
	add.s64 	%rd9, %rd5, %rd7;
	ld.global.nc.f32 	%f2, [%rd9];
	add.f32 	%f3, %f1, %f2;
	add.s64 	%rd10, %rd6, %rd7;
	st.global.f32 	[%rd10], %f3;
$L__BB0_2:
	ret;

}


// ===== COMPILED SASS (sm_100) =====

	.target	sm_100

	.elftype	@"ET_EXEC"


//--------------------- .note.nv.tkinfo           --------------------------
	.section	.note.nv.tkinfo,"",@"SHT_NOTE"
	.sectionflags	@"SHF_NOTE_NV_TKINFO"
	.tkinfo
        /*0018*/ 	.word	0x00000002
        /*0030*/ 	.string	""
        /*0030*/ 	.string	"ptxas"
        /*0030*/ 	.string	"Cuda compilation tools, release 13.0, V13.0.88"
        /*0030*/ 	.string	"Build cuda_13.0.r13.0/compiler.36424714_0"
        /*0030*/ 	.string	"-arch sm_100 -m 64 "



//--------------------- .note.nv.cuinfo           --------------------------
	.section	.note.nv.cuinfo,"",@"SHT_NOTE"
	.sectionflags	@"SHF_NOTE_NV_CUINFO"
        /*0018*/ 	.short	0x0002
        /*001a*/ 	.short	0x0064
        /*001c*/ 	.short	0x0082
	.zero		2


//--------------------- .nv.info                  --------------------------
	.section	.nv.info,"",@"SHT_CUDA_INFO"
	.align	4


	//----- nvinfo : EIATTR_REGCOUNT
	.align		4
        /*0000*/ 	.byte	0x04, 0x2f
        /*0002*/ 	.short	(.L_1 - .L_0)
	.align		4
.L_0:
        /*0004*/ 	.word	index@(_Z12matAddKernelPKfS0_Pfiii)
        /*0008*/ 	.word	0x0000000c


	//----- nvinfo : EIATTR_FRAME_SIZE
	.align		4
.L_1:
        /*000c*/ 	.byte	0x04, 0x11
        /*000e*/ 	.short	(.L_3 - .L_2)
	.align		4
.L_2:
        /*0010*/ 	.word	index@(_Z12matAddKernelPKfS0_Pfiii)
        /*0014*/ 	.word	0x00000000


	//----- nvinfo : EIATTR_MIN_STACK_SIZE
	.align		4
.L_3:
        /*0018*/ 	.byte	0x04, 0x12
        /*001a*/ 	.short	(.L_5 - .L_4)
	.align		4
.L_4:
        /*001c*/ 	.word	index@(_Z12matAddKernelPKfS0_Pfiii)
        /*0020*/ 	.word	0x00000000
.L_5:


//--------------------- .nv.compat                --------------------------
	.section	.nv.compat,"",@"SHT_CUDA_COMPAT_INFO"
	.align	4
        /*0000*/ 	.byte	0x02, 0x09, 0x00, 0x00, 0x02, 0x02, 0x01, 0x00, 0x02, 0x05, 0x05, 0x00, 0x03, 0x07, 0x01, 0x01
        /*0010*/ 	.byte	0x02, 0x03, 0x00, 0x00, 0x02, 0x06, 0x01, 0x00, 0x04, 0x0b, 0x08, 0x00, 0x09, 0x00, 0x00, 0x00
        /*0020*/ 	.byte	0x00, 0x00, 0x00, 0x00


//--------------------- .nv.info._Z12matAddKernelPKfS0_Pfiii --------------------------
	.section	.nv.info._Z12matAddKernelPKfS0_Pfiii,"",@"SHT_CUDA_INFO"
	.sectionflags	@""
	.align	4


	//----- nvinfo : EIATTR_CUDA_API_VERSION
	.align		4
        /*0000*/ 	.byte	0x04, 0x37
        /*0002*/ 	.short	(.L_7 - .L_6)
.L_6:
        /*0004*/ 	.word	0x00000082


	//----- nvinfo : EIATTR_KPARAM_INFO
	.align		4
.L_7:
        /*0008*/ 	.byte	0x04, 0x17
        /*000a*/ 	.short	(.L_9 - .L_8)
.L_8:
        /*000c*/ 	.word	0x00000000
        /*0010*/ 	.short	0x0005
        /*0012*/ 	.short	0x0020
        /*0014*/ 	.byte	0x00, 0xf0, 0x11, 0x00


	//----- nvinfo : EIATTR_KPARAM_INFO
	.align		4
.L_9:
        /*0018*/ 	.byte	0x04, 0x17
        /*001a*/ 	.short	(.L_11 - .L_10)
.L_10:
        /*001c*/ 	.word	0x00000000
        /*0020*/ 	.short	0x0004
        /*0022*/ 	.short	0x001c
        /*0024*/ 	.byte	0x00, 0xf0, 0x11, 0x00


	//----- nvinfo : EIATTR_KPARAM_INFO
	.align		4
.L_11:
        /*0028*/ 	.byte	0x04, 0x17
        /*002a*/ 	.short	(.L_13 - .L_12)
.L_12:
        /*002c*/ 	.word	0x00000000
        /*0030*/ 	.short	0x0003
        /*0032*/ 	.short	0x0018
        /*0034*/ 	.byte	0x00, 0xf0, 0x11, 0x00


	//----- nvinfo : EIATTR_KPARAM_INFO
	.align		4
.L_13:
        /*0038*/ 	.byte	0x04, 0x17
        /*003a*/ 	.short	(.L_15 - .L_14)
.L_14:
        /*003c*/ 	.word	0x00000000
        /*0040*/ 	.short	0x0002
        /*0042*/ 	.short	0x0010
        /*0044*/ 	.byte	0x00, 0xf5, 0x21, 0x00


	//----- nvinfo : EIATTR_KPARAM_INFO
	.align		4
.L_15:
        /*0048*/ 	.byte	0x04, 0x17
        /*004a*/ 	.short	(.L_17 - .L_16)
.L_16:
        /*004c*/ 	.word	0x00000000
        /*0050*/ 	.short	0x0001
        /*0052*/ 	.short	0x0008
        /*0054*/ 	.byte	0x00, 0xf5, 0x21, 0x00


	//----- nvinfo : EIATTR_KPARAM_INFO
	.align		4
.L_17:
        /*0058*/ 	.byte	0x04, 0x17
        /*005a*/ 	.short	(.L_19 - .L_18)
.L_18:
        /*005c*/ 	.word	0x00000000
        /*0060*/ 	.short	0x0000
        /*0062*/ 	.short	0x0000
        /*0064*/ 	.byte	0x00, 0xf5, 0x21, 0x00


	//----- nvinfo : EIATTR_SPARSE_MMA_MASK
	.align		4
.L_19:
        /*0068*/ 	.byte	0x03, 0x50
        /*006a*/ 	.short	0x0000


	//----- nvinfo : EIATTR_MAXREG_COUNT
	.align		4
        /*006c*/ 	.byte	0x03, 0x1b
        /*006e*/ 	.short	0x00ff


	//----- nvinfo : EIATTR_MERCURY_ISA_VERSION
	.align		4
        /*0070*/ 	.byte	0x03, 0x5f
        /*0072*/ 	.short	0x0101


	//----- nvinfo : EIATTR_VRC_CTA_INIT_COUNT
	.align		4
        /*0074*/ 	.byte	0x02, 0x4a
	.zero		1
	.zero		1


	//----- nvinfo : EIATTR_EXIT_INSTR_OFFSETS
	.align		4
        /*0078*/ 	.byte	0x04, 0x1c
        /*007a*/ 	.short	(.L_21 - .L_20)


	//   ....[0]....
.L_20:
        /*007c*/ 	.word	0x000000c0


	//   ....[1]....
        /*0080*/ 	.word	0x000001a0


	//----- nvinfo : EIATTR_CBANK_PARAM_SIZE
	.align		4
.L_21:
        /*0084*/ 	.byte	0x03, 0x19
        /*0086*/ 	.short	0x0024


	//----- nvinfo : EIATTR_PARAM_CBANK
	.align		4
        /*0088*/ 	.byte	0x04, 0x0a
        /*008a*/ 	.short	(.L_23 - .L_22)
	.align		4
.L_22:
        /*008c*/ 	.word	index@(.nv.constant0._Z12matAddKernelPKfS0_Pfiii)
        /*0090*/ 	.short	0x0380
        /*0092*/ 	.short	0x0024


	//----- nvinfo : EIATTR_SW_WAR
	.align		4
.L_23:
        /*0094*/ 	.byte	0x04, 0x36
        /*0096*/ 	.short	(.L_25 - .L_24)
.L_24:
        /*0098*/ 	.word	0x00000008
.L_25:


//--------------------- .nv.callgraph             --------------------------
	.section	.nv.callgraph,"",@"SHT_CUDA_CALLGRAPH"
	.align	4
	.sectionentsize	8
	.align		4
        /*0000*/ 	.word	0x00000000
	.align		4
        /*0004*/ 	.word	0xffffffff
	.align		4
        /*0008*/ 	.word	0x00000000
	.align		4
        /*000c*/ 	.word	0xfffffffe
	.align		4
        /*0010*/ 	.word	0x00000000
	.align		4
        /*0014*/ 	.word	0xfffffffd
	.align		4
        /*0018*/ 	.word	0x00000000
	.align		4
        /*001c*/ 	.word	0xfffffffc


//--------------------- .text._Z12matAddKernelPKfS0_Pfiii --------------------------
	.section	.text._Z12matAddKernelPKfS0_Pfiii,"ax",@progbits
	.align	128
        .global         _Z12matAddKernelPKfS0_Pfiii
        .type           _Z12matAddKernelPKfS0_Pfiii,@function
        .size           _Z12matAddKernelPKfS0_Pfiii,(.L_x_1 - _Z12matAddKernelPKfS0_Pfiii)
        .other          _Z12matAddKernelPKfS0_Pfiii,@"STO_CUDA_ENTRY STV_DEFAULT"
_Z12matAddKernelPKfS0_Pfiii:
.text._Z12matAddKernelPKfS0_Pfiii:
[----:B------:R-:W-:Y:S01]  /*0000*/  LDC R1, c[0x0][0x37c] ;  /* 0x0000df00ff017b82 */ /* 0x000fe20000000800 */
[----:B------:R-:W0:Y:S07]  /*0010*/  S2R R2, SR_TID.X ;  /* 0x0000000000027919 */ /* 0x000e2e0000002100 */
[----:B------:R-:W1:Y:S01]  /*0020*/  LDC R0, c[0x0][0x364] ;  /* 0x0000d900ff007b82 */ /* 0x000e620000000800 */
[----:B------:R-:W2:Y:S01]  /*0030*/  LDCU.64 UR6, c[0x0][0x398] ;  /* 0x00007300ff0677ac */ /* 0x000ea20008000a00 */
[----:B------:R-:W1:Y:S06]  /*0040*/  S2R R3, SR_TID.Y ;  /* 0x0000000000037919 */ /* 0x000e6c0000002200 */
[----:B------:R-:W0:Y:S08]  /*0050*/  S2UR UR5, SR_CTAID.X ;  /* 0x00000000000579c3 */ /* 0x000e300000002500 */
[----:B------:R-:W0:Y:S08]  /*0060*/  LDC R7, c[0x0][0x360] ;  /* 0x0000d800ff077b82 */ /* 0x000e300000000800 */
[----:B------:R-:W1:Y:S01]  /*0070*/  S2UR UR4, SR_CTAID.Y ;  /* 0x00000000000479c3 */ /* 0x000e620000002600 */
[----:B0-----:R-:W-:-:S05]  /*0080*/  IMAD R7, R7, UR5, R2 ;  /* 0x0000000507077c24 */ /* 0x001fca000f8e0202 */
[----:B--2---:R-:W-:Y:S01]  /*0090*/  ISETP.GE.AND P0, PT, R7, UR7, PT ;  /* 0x0000000707007c0c */ /* 0x004fe2000bf06270 */
[----:B-1----:R-:W-:-:S05]  /*00a0*/  IMAD R0, R0, UR4, R3 ;  /* 0x0000000400007c24 */ /* 0x002fca000f8e0203 */
[----:B------:R-:W-:-:S13]  /*00b0*/  ISETP.GE.OR P0, PT, R0, UR6, P0 ;  /* 0x0000000600007c0c */ /* 0x000fda0008706670 */
[----:B------:R-:W-:Y:S05]  /*00c0*/  @P0 EXIT ;  /* 0x000000000000094d */ /* 0x000fea0003800000 */
[----:B------:R-:W0:Y:S01]  /*00d0*/  LDC.64 R2, c[0x0][0x380] ;  /* 0x0000e000ff027b82 */ /* 0x000e220000000a00 */
[----:B------:R-:W1:Y:S01]  /*00e0*/  LDCU UR6, c[0x0][0x3a0] ;  /* 0x00007400ff0677ac */ /* 0x000e620008000800 */
[----:B------:R-:W2:Y:S06]  /*00f0*/  LDCU.64 UR4, c[0x0][0x358] ;  /* 0x00006b00ff0477ac */ /* 0x000eac0008000a00 */
[----:B------:R-:W3:Y:S01]  /*0100*/  LDC.64 R4, c[0x0][0x388] ;  /* 0x0000e200ff047b82 */ /* 0x000ee20000000a00 */
[----:B-1----:R-:W-:-:S07]  /*0110*/  IMAD R9, R0, UR6, R7 ;  /* 0x0000000600097c24 */ /* 0x002fce000f8e0207 */
[----:B------:R-:W1:Y:S01]  /*0120*/  LDC.64 R6, c[0x0][0x390] ;  /* 0x0000e400ff067b82 */ /* 0x000e620000000a00 */
[----:B0-----:R-:W-:-:S06]  /*0130*/  IMAD.WIDE R2, R9, 0x4, R2 ;  /* 0x0000000409027825 */ /* 0x001fcc00078e0202 */
[----:B--2---:R-:W2:Y:S01]  /*0140*/  LDG.E.CONSTANT R2, desc[UR4][R2.64] ;  /* 0x0000000402027981 */ /* 0x004ea2000c1e9900 */
[----:B---3--:R-:W-:-:S06]  /*0150*/  IMAD.WIDE R4, R9, 0x4, R4 ;  /* 0x0000000409047825 */ /* 0x008fcc00078e0204 */
[----:B------:R-:W2:Y:S01]  /*0160*/  LDG.E.CONSTANT R5, desc[UR4][R4.64] ;  /* 0x0000000404057981 */ /* 0x000ea2000c1e9900 */
[----:B-1----:R-:W-:-:S04]  /*0170*/  IMAD.WIDE R6, R9, 0x4, R6 ;  /* 0x0000000409067825 */ /* 0x002fc800078e0206 */
[----:B--2---:R-:W-:-:S05]  /*0180*/  FADD R9, R2, R5 ;  /* 0x0000000502097221 */ /* 0x004fca0000000000 */
[----:B------:R-:W-:Y:S01]  /*0190*/  STG.E desc[UR4][R6.64], R9 ;  /* 0x0000000906007986 */ /* 0x000fe2000c101904 */
[----:B------:R-:W-:Y:S05]  /*01a0*/  EXIT ;  /* 0x000000000000794d */ /* 0x000fea0003800000 */
.L_x_0:
[----:B------:R-:W-:-:S00]  /*01b0*/  BRA `(.L_x_0) ;  /* 0xfffffffc00fc7947 */ /* 0x000fc0000383ffff */
[----:B------:R-:W-:-:S00]  /*01c0*/  NOP ;  /* 0x0000000000007918 */ /* 0x000fc00000000000 */
        /* <DEDUP_REMOVED lines=11> */
.L_x_1:


//--------------------- .nv.shared.reserved.0     --------------------------
	.section	.nv.shared.reserved.0,"aw",@nobits
	.weak		__nv_reservedSMEM_offset_0_alias
	.size		__nv_reservedSMEM_offset_0_alias, 0, 64
	.other		__nv_reservedSMEM_offset_0_alias,@"STO_CUDA_RESERVED_SHARED STV_DEFAULT"
__nv_reservedSMEM_offset_0_alias:
	.zero		0
	.zero		64


//--------------------- .nv.constant0._Z12matAddKernelPKfS0_Pfiii --------------------------
	.section	.nv.constant0._Z12matAddKernelPKfS0_Pfiii,"a",@progbits
	.sectionflags	@""
	.align	4
.nv.constant0._Z12matAddKernelPKfS0_Pfiii:
	.zero		932


//--------------------- SYMBOLS --------------------------

	.type		.nv.reservedSmem.offset0,@object
	.size		.nv.reservedSmem.offset0,0x4
